//
// Generated by NVIDIA NVVM Compiler
//
// Compiler Build ID: CL-36424714
// Cuda compilation tools, release 13.0, V13.0.88
// Based on NVVM 20.0.0
//

.version 9.0
.target sm_100
.address_size 64

	// .globl	_Z5helloPjS_i
.global .align 4 .b8 precalc_xorwow_matrix[102400];
.global .align 4 .b8 precalc_xorwow_offset_matrix[102400];
.global .align 4 .b8 mrg32k3aM1[2304];
.global .align 4 .b8 mrg32k3aM2[2304];
.global .align 4 .b8 mrg32k3aM1SubSeq[2016];
.global .align 4 .b8 mrg32k3aM2SubSeq[2016];
.global .align 4 .b8 mrg32k3aM1Seq[2304];
.global .align 4 .b8 mrg32k3aM2Seq[2304];
.const .align 8 .b8 __cr_lgamma_table[72];

.visible .entry _Z5helloPjS_i(
	.param .u64 .ptr .align 1 _Z5helloPjS_i_param_0,
	.param .u64 .ptr .align 1 _Z5helloPjS_i_param_1,
	.param .u32 _Z5helloPjS_i_param_2
)
{
	.reg .pred 	%p<8>;
	.reg .b32 	%r<131>;
	.reg .b64 	%rd<21>;

	ld.param.u64 	%rd3, [_Z5helloPjS_i_param_0];
	ld.param.u64 	%rd4, [_Z5helloPjS_i_param_1];
	ld.param.u32 	%r40, [_Z5helloPjS_i_param_2];
	cvta.to.global.u64 	%rd1, %rd4;
	cvta.to.global.u64 	%rd2, %rd3;
	setp.lt.s32 	%p1, %r40, 1;
	@%p1 bra 	$L__BB0_10;
	mov.u32 	%r43, %tid.x;
	mul.wide.u32 	%rd5, %r43, 4;
	add.s64 	%rd6, %rd2, %rd5;
	ld.global.u32 	%r44, [%rd6];
	xor.b32  	%r45, %r44, -1429050551;
	mul.lo.s32 	%r113, %r45, 1099087573;
	add.s32 	%r130, %r113, 5783321;
	xor.b32  	%r116, %r113, 362436069;
	add.s32 	%r129, %r113, 123456789;
	add.s32 	%r128, %r113, -638133224;
	mul.lo.s32 	%r6, %r40, %r43;
	and.b32  	%r7, %r40, 3;
	setp.lt.u32 	%p2, %r40, 4;
	mov.b32 	%r125, -123459836;
	mov.b32 	%r127, 0;
	@%p2 bra 	$L__BB0_5;
	and.b32  	%r127, %r40, 2147483644;
	neg.s32 	%r115, %r127;
	add.s32 	%r114, %r6, 3;
	mov.b32 	%r118, -589760388;
	mov.b32 	%r117, -123459836;
$L__BB0_3:
	.pragma "nounroll";
	mov.u32 	%r17, %r130;
	shr.u32 	%r49, %r129, 2;
	xor.b32  	%r50, %r49, %r129;
	shl.b32 	%r51, %r17, 4;
	shl.b32 	%r52, %r50, 1;
	xor.b32  	%r53, %r51, %r52;
	xor.b32  	%r54, %r53, %r17;
	xor.b32  	%r18, %r54, %r50;
	add.s32 	%r55, %r113, %r18;
	add.s32 	%r56, %r55, -637770787;
	add.s32 	%r57, %r114, -2;
	add.s32 	%r58, %r114, -3;
	mul.wide.u32 	%rd7, %r58, 4;
	add.s64 	%rd8, %rd1, %rd7;
	st.global.u32 	[%rd8], %r56;
	shr.u32 	%r59, %r116, 2;
	xor.b32  	%r60, %r59, %r116;
	shl.b32 	%r61, %r18, 4;
	shl.b32 	%r62, %r60, 1;
	xor.b32  	%r63, %r61, %r62;
	xor.b32  	%r64, %r63, %r18;
	xor.b32  	%r125, %r64, %r60;
	add.s32 	%r65, %r113, %r125;
	add.s32 	%r66, %r65, -637408350;
	mul.wide.u32 	%rd9, %r57, 4;
	add.s64 	%rd10, %rd1, %rd9;
	st.global.u32 	[%rd10], %r66;
	shr.u32 	%r67, %r117, 2;
	xor.b32  	%r68, %r67, %r117;
	shl.b32 	%r69, %r125, 4;
	shl.b32 	%r70, %r68, 1;
	xor.b32  	%r71, %r69, %r70;
	xor.b32  	%r72, %r71, %r125;
	xor.b32  	%r20, %r72, %r68;
	add.s32 	%r73, %r113, %r20;
	add.s32 	%r74, %r73, -637045913;
	add.s32 	%r75, %r114, -1;
	mul.wide.u32 	%rd11, %r75, 4;
	add.s64 	%rd12, %rd1, %rd11;
	st.global.u32 	[%rd12], %r74;
	shr.u32 	%r76, %r118, 2;
	xor.b32  	%r77, %r76, %r118;
	shl.b32 	%r78, %r20, 4;
	shl.b32 	%r79, %r77, 1;
	xor.b32  	%r80, %r78, %r79;
	xor.b32  	%r81, %r80, %r20;
	xor.b32  	%r130, %r81, %r77;
	add.s32 	%r82, %r113, %r130;
	add.s32 	%r83, %r82, -636683476;
	mul.wide.u32 	%rd13, %r114, 4;
	add.s64 	%rd14, %rd1, %rd13;
	st.global.u32 	[%rd14], %r83;
	add.s32 	%r115, %r115, 4;
	add.s32 	%r114, %r114, 4;
	add.s32 	%r113, %r113, 1449748;
	setp.ne.s32 	%p3, %r115, 0;
	mov.u32 	%r116, %r18;
	mov.u32 	%r117, %r125;
	mov.u32 	%r118, %r20;
	mov.u32 	%r129, %r17;
	@%p3 bra 	$L__BB0_3;
	add.s32 	%r128, %r113, -638133224;
	mov.u32 	%r129, %r17;
	mov.u32 	%r116, %r18;
$L__BB0_5:
	setp.eq.s32 	%p4, %r7, 0;
	@%p4 bra 	$L__BB0_10;
	setp.eq.s32 	%p5, %r7, 1;
	@%p5 bra 	$L__BB0_8;
	shr.u32 	%r84, %r129, 2;
	xor.b32  	%r85, %r84, %r129;
	shl.b32 	%r86, %r130, 4;
	shl.b32 	%r87, %r85, 1;
	xor.b32  	%r88, %r86, %r87;
	xor.b32  	%r89, %r88, %r130;
	xor.b32  	%r90, %r89, %r85;
	add.s32 	%r91, %r128, %r90;
	add.s32 	%r92, %r91, 362437;
	add.s32 	%r93, %r127, %r6;
	mul.wide.u32 	%rd15, %r93, 4;
	add.s64 	%rd16, %rd1, %rd15;
	st.global.u32 	[%rd16], %r92;
	shr.u32 	%r94, %r116, 2;
	xor.b32  	%r95, %r94, %r116;
	shl.b32 	%r96, %r90, 4;
	shl.b32 	%r97, %r95, 1;
	xor.b32  	%r98, %r96, %r97;
	xor.b32  	%r99, %r98, %r90;
	xor.b32  	%r130, %r99, %r95;
	add.s32 	%r128, %r128, 724874;
	add.s32 	%r100, %r130, %r128;
	add.s32 	%r101, %r93, 1;
	mul.wide.u32 	%rd17, %r101, 4;
	add.s64 	%rd18, %rd1, %rd17;
	st.global.u32 	[%rd18], %r100;
	add.s32 	%r127, %r127, 2;
	mov.u32 	%r129, %r125;
$L__BB0_8:
	and.b32  	%r102, %r40, 1;
	setp.eq.b32 	%p6, %r102, 1;
	not.pred 	%p7, %p6;
	@%p7 bra 	$L__BB0_10;
	shr.u32 	%r103, %r129, 2;
	xor.b32  	%r104, %r103, %r129;
	shl.b32 	%r105, %r130, 4;
	shl.b32 	%r106, %r104, 1;
	xor.b32  	%r107, %r105, %r106;
	xor.b32  	%r108, %r107, %r130;
	xor.b32  	%r109, %r108, %r104;
	add.s32 	%r110, %r128, %r109;
	add.s32 	%r111, %r110, 362437;
	add.s32 	%r112, %r127, %r6;
	mul.wide.u32 	%rd19, %r112, 4;
	add.s64 	%rd20, %rd1, %rd19;
	st.global.u32 	[%rd20], %r111;
$L__BB0_10:
	ret;

}


// ===== COMPILED SASS (sm_100) =====

	.target	sm_100

	.elftype	@"ET_EXEC"


//--------------------- .note.nv.tkinfo           --------------------------
	.section	.note.nv.tkinfo,"",@"SHT_NOTE"
	.sectionflags	@"SHF_NOTE_NV_TKINFO"
	.tkinfo
        /*0018*/ 	.word	0x00000002
        /*0030*/ 	.string	""
        /*0030*/ 	.string	"ptxas"
        /*0030*/ 	.string	"Cuda compilation tools, release 13.0, V13.0.88"
        /*0030*/ 	.string	"Build cuda_13.0.r13.0/compiler.36424714_0"
        /*0030*/ 	.string	"-arch sm_100 -m 64 "



//--------------------- .note.nv.cuinfo           --------------------------
	.section	.note.nv.cuinfo,"",@"SHT_NOTE"
	.sectionflags	@"SHF_NOTE_NV_CUINFO"
        /*0018*/ 	.short	0x0002
        /*001a*/ 	.short	0x0064
        /*001c*/ 	.short	0x0082
	.zero		2


//--------------------- .nv.info                  --------------------------
	.section	.nv.info,"",@"SHT_CUDA_INFO"
	.align	4


	//----- nvinfo : EIATTR_REGCOUNT
	.align		4
        /*0000*/ 	.byte	0x04, 0x2f
        /*0002*/ 	.short	(.L_10 - .L_9)
	.align		4
.L_9:
        /*0004*/ 	.word	index@(_Z5helloPjS_i)
        /*0008*/ 	.word	0x00000020


	//----- nvinfo : EIATTR_FRAME_SIZE
	.align		4
.L_10:
        /*000c*/ 	.byte	0x04, 0x11
        /*000e*/ 	.short	(.L_12 - .L_11)
	.align		4
.L_11:
        /*0010*/ 	.word	index@(_Z5helloPjS_i)
        /*0014*/ 	.word	0x00000000


	//----- nvinfo : EIATTR_MIN_STACK_SIZE
	.align		4
.L_12:
        /*0018*/ 	.byte	0x04, 0x12
        /*001a*/ 	.short	(.L_14 - .L_13)
	.align		4
.L_13:
        /*001c*/ 	.word	index@(_Z5helloPjS_i)
        /*0020*/ 	.word	0x00000000
.L_14:


//--------------------- .nv.compat                --------------------------
	.section	.nv.compat,"",@"SHT_CUDA_COMPAT_INFO"
	.align	4
        /*0000*/ 	.byte	0x02, 0x09, 0x00, 0x00, 0x02, 0x02, 0x01, 0x00, 0x02, 0x05, 0x05, 0x00, 0x03, 0x07, 0x01, 0x01
        /*0010*/ 	.byte	0x02, 0x03, 0x00, 0x00, 0x02, 0x06, 0x01, 0x00, 0x04, 0x0b, 0x08, 0x00, 0x09, 0x00, 0x00, 0x00
        /*0020*/ 	.byte	0x00, 0x00, 0x00, 0x00


//--------------------- .nv.info._Z5helloPjS_i    --------------------------
	.section	.nv.info._Z5helloPjS_i,"",@"SHT_CUDA_INFO"
	.sectionflags	@""
	.align	4


	//----- nvinfo : EIATTR_CUDA_API_VERSION
	.align		4
        /*0000*/ 	.byte	0x04, 0x37
        /*0002*/ 	.short	(.L_16 - .L_15)
.L_15:
        /*0004*/ 	.word	0x00000082


	//----- nvinfo : EIATTR_KPARAM_INFO
	.align		4
.L_16:
        /*0008*/ 	.byte	0x04, 0x17
        /*000a*/ 	.short	(.L_18 - .L_17)
.L_17:
        /*000c*/ 	.word	0x00000000
        /*0010*/ 	.short	0x0002
        /*0012*/ 	.short	0x0010
        /*0014*/ 	.byte	0x00, 0xf0, 0x11, 0x00


	//----- nvinfo : EIATTR_KPARAM_INFO
	.align		4
.L_18:
        /*0018*/ 	.byte	0x04, 0x17
        /*001a*/ 	.short	(.L_20 - .L_19)
.L_19:
        /*001c*/ 	.word	0x00000000
        /*0020*/ 	.short	0x0001
        /*0022*/ 	.short	0x0008
        /*0024*/ 	.byte	0x00, 0xf5, 0x21, 0x00


	//----- nvinfo : EIATTR_KPARAM_INFO
	.align		4
.L_20:
        /*0028*/ 	.byte	0x04, 0x17
        /*002a*/ 	.short	(.L_22 - .L_21)
.L_21:
        /*002c*/ 	.word	0x00000000
        /*0030*/ 	.short	0x0000
        /*0032*/ 	.short	0x0000
        /*0034*/ 	.byte	0x00, 0xf5, 0x21, 0x00


	//----- nvinfo : EIATTR_SPARSE_MMA_MASK
	.align		4
.L_22:
        /*0038*/ 	.byte	0x03, 0x50
        /*003a*/ 	.short	0x0000


	//----- nvinfo : EIATTR_MAXREG_COUNT
	.align		4
        /*003c*/ 	.byte	0x03, 0x1b
        /*003e*/ 	.short	0x00ff


	//----- nvinfo : EIATTR_MERCURY_ISA_VERSION
	.align		4
        /*0040*/ 	.byte	0x03, 0x5f
        /*0042*/ 	.short	0x0101


	//----- nvinfo : EIATTR_VRC_CTA_INIT_COUNT
	.align		4
        /*0044*/ 	.byte	0x02, 0x4a
	.zero		1
	.zero		1


	//----- nvinfo : EIATTR_EXIT_INSTR_OFFSETS
	.align		4
        /*0048*/ 	.byte	0x04, 0x1c
        /*004a*/ 	.short	(.L_24 - .L_23)


	//   ....[0]....
.L_23:
        /*004c*/ 	.word	0x00000030


	//   ....[1]....
        /*0050*/ 	.word	0x000004b0


	//   ....[2]....
        /*0054*/ 	.word	0x00000680


	//   ....[3]....
        /*0058*/ 	.word	0x00000740


	//----- nvinfo : EIATTR_CBANK_PARAM_SIZE
	.align		4
.L_24:
        /*005c*/ 	.byte	0x03, 0x19
        /*005e*/ 	.short	0x0014


	//----- nvinfo : EIATTR_PARAM_CBANK
	.align		4
        /*0060*/ 	.byte	0x04, 0x0a
        /*0062*/ 	.short	(.L_26 - .L_25)
	.align		4
.L_25:
        /*0064*/ 	.word	index@(.nv.constant0._Z5helloPjS_i)
        /*0068*/ 	.short	0x0380
        /*006a*/ 	.short	0x0014


	//----- nvinfo : EIATTR_SW_WAR
	.align		4
.L_26:
        /*006c*/ 	.byte	0x04, 0x36
        /*006e*/ 	.short	(.L_28 - .L_27)
.L_27:
        /*0070*/ 	.word	0x00000008
.L_28:


//--------------------- .nv.callgraph             --------------------------
	.section	.nv.callgraph,"",@"SHT_CUDA_CALLGRAPH"
	.align	4
	.sectionentsize	8
	.align		4
        /*0000*/ 	.word	0x00000000
	.align		4
        /*0004*/ 	.word	0xffffffff
	.align		4
        /*0008*/ 	.word	0x00000000
	.align		4
        /*000c*/ 	.word	0xfffffffe
	.align		4
        /*0010*/ 	.word	0x00000000
	.align		4
        /*0014*/ 	.word	0xfffffffd
	.align		4
        /*0018*/ 	.word	0x00000000
	.align		4
        /*001c*/ 	.word	0xfffffffc


//--------------------- .nv.constant4             --------------------------
	.section	.nv.constant4,"a",@progbits
	.align	8
	.align		8
.nv.constant4:
        /*0000*/ 	.dword	precalc_xorwow_matrix
	.align		8
        /*0008*/ 	.dword	precalc_xorwow_offset_matrix
	.align		8
        /*0010*/ 	.dword	mrg32k3aM1
	.align		8
        /*0018*/ 	.dword	mrg32k3aM2
	.align		8
        /*0020*/ 	.dword	mrg32k3aM1SubSeq
	.align		8
        /*0028*/ 	.dword	mrg32k3aM2SubSeq
	.align		8
        /*0030*/ 	.dword	mrg32k3aM1Seq
	.align		8
        /*0038*/ 	.dword	mrg32k3aM2Seq


//--------------------- .nv.constant3             --------------------------
	.section	.nv.constant3,"a",@progbits
	.align	8
.nv.constant3:
	.type		__cr_lgamma_table,@object
	.size		__cr_lgamma_table,(.L_8 - __cr_lgamma_table)
__cr_lgamma_table:
        /*0000*/ 	.byte	0x00, 0x00, 0x00, 0x00, 0x00, 0x00, 0x00, 0x00, 0x00, 0x00, 0x00, 0x00, 0x00, 0x00, 0x00, 0x00
        /*0010*/ 	.byte	0xef, 0x39, 0xfa, 0xfe, 0x42, 0x2e, 0xe6, 0x3f, 0x02, 0x20, 0x2a, 0xfa, 0x0b, 0xab, 0xfc, 0x3f
        /*0020*/ 	.byte	0xf9, 0x2c, 0x92, 0x7c, 0xa7, 0x6c, 0x09, 0x40, 0xc9, 0x79, 0x44, 0x3c, 0x64, 0x26, 0x13, 0x40
        /*0030*/ 	.byte	0xca, 0x01, 0xcf, 0x3a, 0x27, 0x51, 0x1a, 0x40, 0x30, 0xcc, 0x2d, 0xf3, 0xe1, 0x0c, 0x21, 0x40
        /*0040*/ 	.byte	0x0d, 0xb7, 0xfc, 0x82, 0x8e, 0x35, 0x25, 0x40
.L_8:


//--------------------- .text._Z5helloPjS_i       --------------------------
	.section	.text._Z5helloPjS_i,"ax",@progbits
	.align	128
        .global         _Z5helloPjS_i
        .type           _Z5helloPjS_i,@function
        .size           _Z5helloPjS_i,(.L_x_4 - _Z5helloPjS_i)
        .other          _Z5helloPjS_i,@"STO_CUDA_ENTRY STV_DEFAULT"
_Z5helloPjS_i:
.text._Z5helloPjS_i:
[----:B------:R-:W-:Y:S08]  /*0000*/  LDC R1, c[0x0][0x37c] ;  /* 0x0000df00ff017b82 */ /* 0x000ff00000000800 */
[----:B------:R-:W0:Y:S02]  /*0010*/  LDC R0, c[0x0][0x390] ;  /* 0x0000e400ff007b82 */ /* 0x000e240000000800 */
[----:B0-----:R-:W-:-:S13]  /*0020*/  ISETP.GE.AND P0, PT, R0, 0x1, PT ;  /* 0x000000010000780c */ /* 0x001fda0003f06270 */
[----:B------:R-:W-:Y:S05]  /*0030*/  @!P0 EXIT ;  /* 0x000000000000894d */ /* 0x000fea0003800000 */
[----:B------:R-:W0:Y:S01]  /*0040*/  S2R R11, SR_TID.X ;  /* 0x00000000000b7919 */ /* 0x000e220000002100 */
[----:B------:R-:W0:Y:S01]  /*0050*/  LDC.64 R2, c[0x0][0x380] ;  /* 0x0000e000ff027b82 */ /* 0x000e220000000a00 */
[----:B------:R-:W1:Y:S01]  /*0060*/  LDCU.64 UR4, c[0x0][0x358] ;  /* 0x00006b00ff0477ac */ /* 0x000e620008000a00 */
[----:B0-----:R-:W-:-:S06]  /*0070*/  IMAD.WIDE.U32 R2, R11, 0x4, R2 ;  /* 0x000000040b027825 */ /* 0x001fcc00078e0002 */
[----:B-1----:R-:W2:Y:S01]  /*0080*/  LDG.E R2, desc[UR4][R2.64] ;  /* 0x0000000402027981 */ /* 0x002ea2000c1e1900 */
[C---:B------:R-:W-:Y:S01]  /*0090*/  ISETP.GE.U32.AND P0, PT, R0.reuse, 0x4, PT ;  /* 0x000000040000780c */ /* 0x040fe20003f06070 */
[----:B------:R-:W-:Y:S01]  /*00a0*/  IMAD.MOV.U32 R20, RZ, RZ, -0x75bd8fc ;  /* 0xf8a42704ff147424 */ /* 0x000fe200078e00ff */
[----:B------:R-:W-:Y:S01]  /*00b0*/  LOP3.LUT R13, R0, 0x3, RZ, 0xc0, !PT ;  /* 0x00000003000d7812 */ /* 0x000fe200078ec0ff */
[----:B------:R-:W-:Y:S01]  /*00c0*/  IMAD.MOV.U32 R12, RZ, RZ, RZ ;  /* 0x000000ffff0c7224 */ /* 0x000fe200078e00ff */
[----:B--2---:R-:W-:-:S05]  /*00d0*/  LOP3.LUT R4, R2, 0xaad26b49, RZ, 0x3c, !PT ;  /* 0xaad26b4902047812 */ /* 0x004fca00078e3cff */
[----:B------:R-:W-:-:S04]  /*00e0*/  IMAD R4, R4, 0x4182bed5, RZ ;  /* 0x4182bed504047824 */ /* 0x000fc800078e02ff */
[C---:B------:R-:W-:Y:S01]  /*00f0*/  VIADD R10, R4.reuse, 0x583f19 ;  /* 0x00583f19040a7836 */ /* 0x040fe20000000000 */
[C---:B------:R-:W-:Y:S01]  /*0100*/  LOP3.LUT R16, R4.reuse, 0x159a55e5, RZ, 0x3c, !PT ;  /* 0x159a55e504107812 */ /* 0x040fe200078e3cff */
[C---:B------:R-:W-:Y:S02]  /*0110*/  VIADD R21, R4.reuse, 0x75bcd15 ;  /* 0x075bcd1504157836 */ /* 0x040fe40000000000 */
[----:B------:R-:W-:Y:S01]  /*0120*/  VIADD R15, R4, 0xd9f6dc18 ;  /* 0xd9f6dc18040f7836 */ /* 0x000fe20000000000 */
[----:B------:R-:W-:Y:S06]  /*0130*/  @!P0 BRA `(.L_x_0) ;  /* 0x0000000000d88947 */ /* 0x000fec0003800000 */
[----:B------:R-:W0:Y:S01]  /*0140*/  LDC.64 R2, c[0x0][0x388] ;  /* 0x0000e200ff027b82 */ /* 0x000e220000000a00 */
[----:B------:R-:W-:Y:S01]  /*0150*/  LOP3.LUT R12, R0, 0x7ffffffc, RZ, 0xc0, !PT ;  /* 0x7ffffffc000c7812 */ /* 0x000fe200078ec0ff */
[----:B------:R-:W-:Y:S02]  /*0160*/  IMAD.MOV.U32 R15, RZ, RZ, R4 ;  /* 0x000000ffff0f7224 */ /* 0x000fe400078e0004 */
[----:B------:R-:W-:Y:S02]  /*0170*/  IMAD R17, R11, R0, 0x3 ;  /* 0x000000030b117424 */ /* 0x000fe400078e0200 */
[----:B------:R-:W-:Y:S02]  /*0180*/  IMAD.MOV.U32 R18, RZ, RZ, -0x23270784 ;  /* 0xdcd8f87cff127424 */ /* 0x000fe400078e00ff */
[----:B------:R-:W-:Y:S02]  /*0190*/  IMAD.MOV.U32 R20, RZ, RZ, -0x75bd8fc ;  /* 0xf8a42704ff147424 */ /* 0x000fe400078e00ff */
[----:B------:R-:W-:-:S07]  /*01a0*/  IMAD.MOV R14, RZ, RZ, -R12 ;  /* 0x000000ffff0e7224 */ /* 0x000fce00078e0a0c */
.L_x_1:
[----:B-1----:R-:W-:Y:S01]  /*01b0*/  SHF.R.U32.HI R4, RZ, 0x2, R21 ;  /* 0x00000002ff047819 */ /* 0x002fe20000011615 */
[----:B------:R-:W-:Y:S01]  /*01c0*/  IMAD.SHL.U32 R5, R10, 0x10, RZ ;  /* 0x000000100a057824 */ /* 0x000fe200078e00ff */
[----:B------:R-:W-:Y:S01]  /*01d0*/  SHF.R.U32.HI R7, RZ, 0x2, R16 ;  /* 0x00000002ff077819 */ /* 0x000fe20000011610 */
[----:B------:R-:W-:Y:S01]  /*01e0*/  VIADD R19, R17, 0xfffffffd ;  /* 0xfffffffd11137836 */ /* 0x000fe20000000000 */
[----:B------:R-:W-:Y:S01]  /*01f0*/  LOP3.LUT R4, R4, R21, RZ, 0x3c, !PT ;  /* 0x0000001504047212 */ /* 0x000fe200078e3cff */
[----:B------:R-:W-:Y:S01]  /*0200*/  IMAD.MOV.U32 R21, RZ, RZ, R10 ;  /* 0x000000ffff157224 */ /* 0x000fe200078e000a */
[----:B------:R-:W-:Y:S02]  /*0210*/  LOP3.LUT R7, R7, R16, RZ, 0x3c, !PT ;  /* 0x0000001007077212 */ /* 0x000fe400078e3cff */
[----:B------:R-:W-:Y:S01]  /*0220*/  SHF.R.U32.HI R9, RZ, 0x2, R20 ;  /* 0x00000002ff097819 */ /* 0x000fe20000011614 */
[----:B------:R-:W-:Y:S01]  /*0230*/  IMAD.SHL.U32 R6, R4, 0x2, RZ ;  /* 0x0000000204067824 */ /* 0x000fe200078e00ff */
[----:B------:R-:W-:-:S02]  /*0240*/  IADD3 R14, PT, PT, R14, 0x4, RZ ;  /* 0x000000040e0e7810 */ /* 0x000fc40007ffe0ff */
[----:B------:R-:W-:Y:S02]  /*0250*/  LOP3.LUT R9, R9, R20, RZ, 0x3c, !PT ;  /* 0x0000001409097212 */ /* 0x000fe400078e3cff */
[----:B------:R-:W-:Y:S02]  /*0260*/  LOP3.LUT R5, R10, R5, R6, 0x96, !PT ;  /* 0x000000050a057212 */ /* 0x000fe400078e9606 */
[----:B------:R-:W-:Y:S02]  /*0270*/  ISETP.NE.AND P0, PT, R14, RZ, PT ;  /* 0x000000ff0e00720c */ /* 0x000fe40003f05270 */
[----:B------:R-:W-:Y:S01]  /*0280*/  LOP3.LUT R16, R5, R4, RZ, 0x3c, !PT ;  /* 0x0000000405107212 */ /* 0x000fe200078e3cff */
[----:B------:R-:W-:-:S03]  /*0290*/  IMAD.SHL.U32 R4, R7, 0x2, RZ ;  /* 0x0000000207047824 */ /* 0x000fc600078e00ff */
[C---:B------:R-:W-:Y:S02]  /*02a0*/  SHF.L.U32 R5, R16.reuse, 0x4, RZ ;  /* 0x0000000410057819 */ /* 0x040fe400000006ff */
[----:B------:R-:W-:Y:S02]  /*02b0*/  IADD3 R23, PT, PT, R15, -0x26039c23, R16 ;  /* 0xd9fc63dd0f177810 */ /* 0x000fe40007ffe010 */
[----:B------:R-:W-:-:S04]  /*02c0*/  LOP3.LUT R4, R16, R5, R4, 0x96, !PT ;  /* 0x0000000510047212 */ /* 0x000fc800078e9604 */
[----:B------:R-:W-:Y:S01]  /*02d0*/  LOP3.LUT R20, R4, R7, RZ, 0x3c, !PT ;  /* 0x0000000704147212 */ /* 0x000fe200078e3cff */
[----:B------:R-:W-:Y:S01]  /*02e0*/  IMAD.SHL.U32 R4, R9, 0x2, RZ ;  /* 0x0000000209047824 */ /* 0x000fe200078e00ff */
[----:B------:R-:W-:Y:S02]  /*02f0*/  SHF.R.U32.HI R7, RZ, 0x2, R18 ;  /* 0x00000002ff077819 */ /* 0x000fe40000011612 */
[----:B------:R-:W-:Y:S01]  /*0300*/  IADD3 R25, PT, PT, R15, -0x25fe145e, R20 ;  /* 0xda01eba20f197810 */ /* 0x000fe20007ffe014 */
[----:B------:R-:W-:-:S05]  /*0310*/  IMAD.SHL.U32 R5, R20, 0x10, RZ ;  /* 0x0000001014057824 */ /* 0x000fca00078e00ff */
[----:B------:R-:W-:Y:S02]  /*0320*/  LOP3.LUT R4, R20, R5, R4, 0x96, !PT ;  /* 0x0000000514047212 */ /* 0x000fe400078e9604 */
[----:B------:R-:W-:Y:S01]  /*0330*/  LOP3.LUT R5, R7, R18, RZ, 0x3c, !PT ;  /* 0x0000001207057212 */ /* 0x000fe200078e3cff */
[----:B0-----:R-:W-:Y:S01]  /*0340*/  IMAD.WIDE.U32 R18, R19, 0x4, R2 ;  /* 0x0000000413127825 */ /* 0x001fe200078e0002 */
[----:B------:R-:W-:-:S03]  /*0350*/  LOP3.LUT R22, R4, R9, RZ, 0x3c, !PT ;  /* 0x0000000904167212 */ /* 0x000fc600078e3cff */
[----:B------:R-:W-:Y:S01]  /*0360*/  IMAD.SHL.U32 R4, R5, 0x2, RZ ;  /* 0x0000000205047824 */ /* 0x000fe200078e00ff */
[----:B------:R-:W-:Y:S01]  /*0370*/  IADD3 R27, PT, PT, R15, -0x25f88c99, R22 ;  /* 0xda0773670f1b7810 */ /* 0x000fe20007ffe016 */
[----:B------:R-:W-:Y:S01]  /*0380*/  IMAD.SHL.U32 R7, R22, 0x10, RZ ;  /* 0x0000001016077824 */ /* 0x000fe200078e00ff */
[----:B------:R0:W-:Y:S01]  /*0390*/  STG.E desc[UR4][R18.64], R23 ;  /* 0x0000001712007986 */ /* 0x0001e2000c101904 */
[----:B------:R-:W-:-:S03]  /*03a0*/  VIADD R9, R17, 0xffffffff ;  /* 0xffffffff11097836 */ /* 0x000fc60000000000 */
[----:B------:R-:W-:Y:S01]  /*03b0*/  LOP3.LUT R4, R22, R7, R4, 0x96, !PT ;  /* 0x0000000716047212 */ /* 0x000fe200078e9604 */
[----:B------:R-:W-:Y:S02]  /*03c0*/  VIADD R7, R17, 0xfffffffe ;  /* 0xfffffffe11077836 */ /* 0x000fe40000000000 */
[----:B------:R-:W-:Y:S01]  /*03d0*/  IMAD.WIDE.U32 R8, R9, 0x4, R2 ;  /* 0x0000000409087825 */ /* 0x000fe200078e0002 */
[----:B------:R-:W-:-:S03]  /*03e0*/  LOP3.LUT R10, R4, R5, RZ, 0x3c, !PT ;  /* 0x00000005040a7212 */ /* 0x000fc600078e3cff */
[----:B------:R-:W-:Y:S01]  /*03f0*/  IMAD.WIDE.U32 R6, R7, 0x4, R2 ;  /* 0x0000000407067825 */ /* 0x000fe200078e0002 */
[----:B------:R-:W-:-:S03]  /*0400*/  IADD3 R29, PT, PT, R15, -0x25f304d4, R10 ;  /* 0xda0cfb2c0f1d7810 */ /* 0x000fc60007ffe00a */
[C---:B------:R-:W-:Y:S01]  /*0410*/  IMAD.WIDE.U32 R4, R17.reuse, 0x4, R2 ;  /* 0x0000000411047825 */ /* 0x040fe200078e0002 */
[----:B------:R1:W-:Y:S03]  /*0420*/  STG.E desc[UR4][R6.64], R25 ;  /* 0x0000001906007986 */ /* 0x0003e6000c101904 */
[----:B------:R-:W-:Y:S01]  /*0430*/  VIADD R17, R17, 0x4 ;  /* 0x0000000411117836 */ /* 0x000fe20000000000 */
[----:B------:R1:W-:Y:S01]  /*0440*/  STG.E desc[UR4][R8.64], R27 ;  /* 0x0000001b08007986 */ /* 0x0003e2000c101904 */
[----:B0-----:R-:W-:Y:S02]  /*0450*/  IMAD.MOV.U32 R18, RZ, RZ, R22 ;  /* 0x000000ffff127224 */ /* 0x001fe400078e0016 */
[----:B------:R-:W-:Y:S01]  /*0460*/  VIADD R15, R15, 0x161f14 ;  /* 0x00161f140f0f7836 */ /* 0x000fe20000000000 */
[----:B------:R1:W-:Y:S01]  /*0470*/  STG.E desc[UR4][R4.64], R29 ;  /* 0x0000001d04007986 */ /* 0x0003e2000c101904 */
[----:B------:R-:W-:Y:S05]  /*0480*/  @P0 BRA `(.L_x_1) ;  /* 0xfffffffc00480947 */ /* 0x000fea000383ffff */
[----:B------:R-:W-:-:S07]  /*0490*/  VIADD R15, R15, 0xd9f6dc18 ;  /* 0xd9f6dc180f0f7836 */ /* 0x000fce0000000000 */
.L_x_0:
[----:B------:R-:W-:-:S13]  /*04a0*/  ISETP.NE.AND P0, PT, R13, RZ, PT ;  /* 0x000000ff0d00720c */ /* 0x000fda0003f05270 */
[----:B------:R-:W-:Y:S05]  /*04b0*/  @!P0 EXIT ;  /* 0x000000000000894d */ /* 0x000fea0003800000 */
[----:B------:R-:W-:Y:S02]  /*04c0*/  ISETP.NE.AND P0, PT, R13, 0x1, PT ;  /* 0x000000010d00780c */ /* 0x000fe40003f05270 */
[----:B------:R-:W-:-:S04]  /*04d0*/  LOP3.LUT R2, R0, 0x1, RZ, 0xc0, !PT ;  /* 0x0000000100027812 */ /* 0x000fc800078ec0ff */
[----:B------:R-:W-:-:S07]  /*04e0*/  ISETP.NE.U32.AND P1, PT, R2, 0x1, PT ;  /* 0x000000010200780c */ /* 0x000fce0003f25070 */
[----:B------:R-:W-:Y:S06]  /*04f0*/  @!P0 BRA `(.L_x_2) ;  /* 0x0000000000608947 */ /* 0x000fec0003800000 */
[----:B------:R-:W-:Y:S01]  /*0500*/  SHF.R.U32.HI R2, RZ, 0x2, R21 ;  /* 0x00000002ff027819 */ /* 0x000fe20000011615 */
[----:B-1----:R-:W-:Y:S01]  /*0510*/  IMAD.SHL.U32 R5, R10, 0x10, RZ ;  /* 0x000000100a057824 */ /* 0x002fe200078e00ff */
[----:B------:R-:W-:Y:S02]  /*0520*/  SHF.R.U32.HI R7, RZ, 0x2, R16 ;  /* 0x00000002ff077819 */ /* 0x000fe40000011610 */
[----:B------:R-:W-:Y:S01]  /*0530*/  LOP3.LUT R4, R2, R21, RZ, 0x3c, !PT ;  /* 0x0000001502047212 */ /* 0x000fe200078e3cff */
[----:B------:R-:W-:Y:S01]  /*0540*/  IMAD.MOV.U32 R21, RZ, RZ, R20 ;  /* 0x000000ffff157224 */ /* 0x000fe200078e0014 */
[----:B------:R-:W0:Y:S01]  /*0550*/  LDC.64 R2, c[0x0][0x388] ;  /* 0x0000e200ff027b82 */ /* 0x000e220000000a00 */
[----:B------:R-:W-:Y:S02]  /*0560*/  LOP3.LUT R7, R7, R16, RZ, 0x3c, !PT ;  /* 0x0000001007077212 */ /* 0x000fe400078e3cff */
[----:B------:R-:W-:-:S05]  /*0570*/  IMAD.SHL.U32 R6, R4, 0x2, RZ ;  /* 0x0000000204067824 */ /* 0x000fca00078e00ff */
[----:B------:R-:W-:Y:S01]  /*0580*/  LOP3.LUT R5, R10, R5, R6, 0x96, !PT ;  /* 0x000000050a057212 */ /* 0x000fe200078e9606 */
[----:B------:R-:W-:-:S03]  /*0590*/  IMAD.SHL.U32 R6, R7, 0x2, RZ ;  /* 0x0000000207067824 */ /* 0x000fc600078e00ff */
[----:B------:R-:W-:Y:S01]  /*05a0*/  LOP3.LUT R4, R5, R4, RZ, 0x3c, !PT ;  /* 0x0000000405047212 */ /* 0x000fe200078e3cff */
[----:B------:R-:W-:Y:S02]  /*05b0*/  IMAD R5, R11, R0, R12 ;  /* 0x000000000b057224 */ /* 0x000fe400078e020c */
[----:B------:R-:W-:Y:S02]  /*05c0*/  VIADD R12, R12, 0x2 ;  /* 0x000000020c0c7836 */ /* 0x000fe40000000000 */
[----:B------:R-:W-:-:S05]  /*05d0*/  IMAD.SHL.U32 R9, R4, 0x10, RZ ;  /* 0x0000001004097824 */ /* 0x000fca00078e00ff */
[----:B------:R-:W-:Y:S02]  /*05e0*/  LOP3.LUT R6, R4, R9, R6, 0x96, !PT ;  /* 0x0000000904067212 */ /* 0x000fe400078e9606 */
[----:B------:R-:W-:Y:S02]  /*05f0*/  IADD3 R9, PT, PT, R5, 0x1, RZ ;  /* 0x0000000105097810 */ /* 0x000fe40007ffe0ff */
[----:B------:R-:W-:Y:S02]  /*0600*/  LOP3.LUT R10, R6, R7, RZ, 0x3c, !PT ;  /* 0x00000007060a7212 */ /* 0x000fe400078e3cff */
[C---:B------:R-:W-:Y:S01]  /*0610*/  IADD3 R7, PT, PT, R15.reuse, 0x587c5, R4 ;  /* 0x000587c50f077810 */ /* 0x040fe20007ffe004 */
[----:B------:R-:W-:Y:S02]  /*0620*/  VIADD R15, R15, 0xb0f8a ;  /* 0x000b0f8a0f0f7836 */ /* 0x000fe40000000000 */
[----:B0-----:R-:W-:-:S04]  /*0630*/  IMAD.WIDE.U32 R4, R5, 0x4, R2 ;  /* 0x0000000405047825 */ /* 0x001fc800078e0002 */
[----:B------:R-:W-:Y:S01]  /*0640*/  IMAD.WIDE.U32 R2, R9, 0x4, R2 ;  /* 0x0000000409027825 */ /* 0x000fe200078e0002 */
[----:B------:R0:W-:Y:S03]  /*0650*/  STG.E desc[UR4][R4.64], R7 ;  /* 0x0000000704007986 */ /* 0x0001e6000c101904 */
[----:B------:R-:W-:-:S05]  /*0660*/  IMAD.IADD R9, R10, 0x1, R15 ;  /* 0x000000010a097824 */ /* 0x000fca00078e020f */
[----:B------:R0:W-:Y:S02]  /*0670*/  STG.E desc[UR4][R2.64], R9 ;  /* 0x0000000902007986 */ /* 0x0001e4000c101904 */
.L_x_2:
[----:B------:R-:W-:Y:S05]  /*0680*/  @P1 EXIT ;  /* 0x000000000000194d */ /* 0x000fea0003800000 */
[----:B0-----:R-:W0:Y:S01]  /*0690*/  LDC.64 R2, c[0x0][0x388] ;  /* 0x0000e200ff027b82 */ /* 0x001e220000000a00 */
[----:B-1----:R-:W-:Y:S01]  /*06a0*/  SHF.R.U32.HI R4, RZ, 0x2, R21 ;  /* 0x00000002ff047819 */ /* 0x002fe20000011615 */
[----:B------:R-:W-:Y:S02]  /*06b0*/  IMAD.SHL.U32 R5, R10, 0x10, RZ ;  /* 0x000000100a057824 */ /* 0x000fe400078e00ff */
[----:B------:R-:W-:Y:S01]  /*06c0*/  IMAD R11, R11, R0, R12 ;  /* 0x000000000b0b7224 */ /* 0x000fe200078e020c */
[----:B------:R-:W-:-:S05]  /*06d0*/  LOP3.LUT R4, R4, R21, RZ, 0x3c, !PT ;  /* 0x0000001504047212 */ /* 0x000fca00078e3cff */
[----:B------:R-:W-:-:S05]  /*06e0*/  IMAD.SHL.U32 R6, R4, 0x2, RZ ;  /* 0x0000000204067824 */ /* 0x000fca00078e00ff */
[----:B------:R-:W-:-:S04]  /*06f0*/  LOP3.LUT R5, R10, R5, R6, 0x96, !PT ;  /* 0x000000050a057212 */ /* 0x000fc800078e9606 */
[----:B------:R-:W-:-:S04]  /*0700*/  LOP3.LUT R4, R5, R4, RZ, 0x3c, !PT ;  /* 0x0000000405047212 */ /* 0x000fc800078e3cff */
[----:B------:R-:W-:Y:S01]  /*0710*/  IADD3 R15, PT, PT, R15, 0x587c5, R4 ;  /* 0x000587c50f0f7810 */ /* 0x000fe20007ffe004 */
[----:B0-----:R-:W-:-:S05]  /*0720*/  IMAD.WIDE.U32 R2, R11, 0x4, R2 ;  /* 0x000000040b027825 */ /* 0x001fca00078e0002 */
[----:B------:R-:W-:Y:S01]  /*0730*/  STG.E desc[UR4][R2.64], R15 ;  /* 0x0000000f02007986 */ /* 0x000fe2000c101904 */
[----:B------:R-:W-:Y:S05]  /*0740*/  EXIT ;  /* 0x000000000000794d */ /* 0x000fea0003800000 */
.L_x_3:
[----:B------:R-:W-:-:S00]  /*0750*/  BRA `(.L_x_3) ;  /* 0xfffffffc00fc7947 */ /* 0x000fc0000383ffff */
[----:B------:R-:W-:-:S00]  /*0760*/  NOP ;  /* 0x0000000000007918 */ /* 0x000fc00000000000 */
        /* <DEDUP_REMOVED lines=9> */
.L_x_4:


//--------------------- .nv.global.init           --------------------------
	.section	.nv.global.init,"aw",@progbits
	.align	4
.nv.global.init:
	.type		mrg32k3aM1SubSeq,@object
	.size		mrg32k3aM1SubSeq,(mrg32k3aM2SubSeq - mrg32k3aM1SubSeq)
mrg32k3aM1SubSeq:
        /*0000*/ 	.byte	0x0b, 0xcc, 0xee, 0x04, 0x73, 0x29, 0x8b, 0x6f, 0xf6, 0x53, 0x03, 0xf6, 0x23, 0xf6, 0xea, 0xda
        /* <DEDUP_REMOVED lines=125> */
	.type		mrg32k3aM2SubSeq,@object
	.size		mrg32k3aM2SubSeq,(mrg32k3aM1 - mrg32k3aM2SubSeq)
mrg32k3aM2SubSeq:
        /* <DEDUP_REMOVED lines=126> */
	.type		mrg32k3aM1,@object
	.size		mrg32k3aM1,(mrg32k3aM1Seq - mrg32k3aM1)
mrg32k3aM1:
        /* <DEDUP_REMOVED lines=144> */
	.type		mrg32k3aM1Seq,@object
	.size		mrg32k3aM1Seq,(mrg32k3aM2 - mrg32k3aM1Seq)
mrg32k3aM1Seq:
        /* <DEDUP_REMOVED lines=144> */
	.type		mrg32k3aM2,@object
	.size		mrg32k3aM2,(mrg32k3aM2Seq - mrg32k3aM2)
mrg32k3aM2:
        /* <DEDUP_REMOVED lines=144> */
	.type		mrg32k3aM2Seq,@object
	.size		mrg32k3aM2Seq,(precalc_xorwow_matrix - mrg32k3aM2Seq)
mrg32k3aM2Seq:
        /* <DEDUP_REMOVED lines=144> */
	.type		precalc_xorwow_matrix,@object
	.size		precalc_xorwow_matrix,(precalc_xorwow_offset_matrix - precalc_xorwow_matrix)
precalc_xorwow_matrix:
        /* <DEDUP_REMOVED lines=6400> */
	.type		precalc_xorwow_offset_matrix,@object
	.size		precalc_xorwow_offset_matrix,(.L_1 - precalc_xorwow_offset_matrix)
precalc_xorwow_offset_matrix:
        /* <DEDUP_REMOVED lines=6400> */
.L_1:


//--------------------- .nv.shared.reserved.0     --------------------------
	.section	.nv.shared.reserved.0,"aw",@nobits
	.weak		__nv_reservedSMEM_offset_0_alias
	.size		__nv_reservedSMEM_offset_0_alias, 0, 64
	.other		__nv_reservedSMEM_offset_0_alias,@"STO_CUDA_RESERVED_SHARED STV_DEFAULT"
__nv_reservedSMEM_offset_0_alias:
	.zero		0
	.zero		64


//--------------------- .nv.constant0._Z5helloPjS_i --------------------------
	.section	.nv.constant0._Z5helloPjS_i,"a",@progbits
	.sectionflags	@""
	.align	4
.nv.constant0._Z5helloPjS_i:
	.zero		916


//--------------------- SYMBOLS --------------------------

	.type		.nv.reservedSmem.offset0,@object
	.size		.nv.reservedSmem.offset0,0x4
